	.headerflags	@"EF_CUDA_TEXMODE_UNIFIED EF_CUDA_64BIT_ADDRESS EF_CUDA_ACCELERATORS EF_CUDA_SM90 EF_CUDA_VIRTUAL_SM(EF_CUDA_SM90)"
	.elftype	@"ET_EXEC"


//--------------------- .nv.info                  --------------------------
	.section	.nv.info,"",@"SHT_CUDA_INFO"
	.align	4


	//----- nvinfo : EIATTR_REGCOUNT
	.align		4
        /*0000*/ 	.byte	0x04, 0x2f
        /*0002*/ 	.short	(.L_3 - .L_2)
	.align		4
.L_2:
        /*0004*/ 	.word	index@(triton_per_fused__native_batch_norm_legit_no_training_add_mean_relu_16)
        /*0008*/ 	.word	0x00000018


	//----- nvinfo : EIATTR_MIN_STACK_SIZE
	.align		4
.L_3:
        /*000c*/ 	.byte	0x04, 0x12
        /*000e*/ 	.short	(.L_5 - .L_4)
	.align		4
.L_4:
        /*0010*/ 	.word	index@(triton_per_fused__native_batch_norm_legit_no_training_add_mean_relu_16)
        /*0014*/ 	.word	0x00000000


	//----- nvinfo : EIATTR_FRAME_SIZE
	.align		4
.L_5:
        /*0018*/ 	.byte	0x04, 0x11
        /*001a*/ 	.short	(.L_7 - .L_6)
	.align		4
.L_6:
        /*001c*/ 	.word	index@(triton_per_fused__native_batch_norm_legit_no_training_add_mean_relu_16)
        /*0020*/ 	.word	0x00000000


	//----- nvinfo : EIATTR_MIN_STACK_SIZE
	.align		4
.L_7:
        /*0024*/ 	.byte	0x04, 0x12
        /*0026*/ 	.short	(.L_9 - .L_8)
	.align		4
.L_8:
        /*0028*/ 	.word	index@(triton_per_fused__native_batch_norm_legit_no_training_add_mean_relu_16)
        /*002c*/ 	.word	0x00000000
.L_9:


//--------------------- .nv.info.triton_per_fused__native_batch_norm_legit_no_training_add_mean_relu_16 --------------------------
	.section	.nv.info.triton_per_fused__native_batch_norm_legit_no_training_add_mean_relu_16,"",@"SHT_CUDA_INFO"
	.sectionflags	@""
	.align	4


	//----- nvinfo : EIATTR_CUDA_API_VERSION
	.align		4
        /*0000*/ 	.byte	0x04, 0x37
        /*0002*/ 	.short	(.L_11 - .L_10)
.L_10:
        /*0004*/ 	.word	0x0000007c


	//----- nvinfo : EIATTR_KPARAM_INFO
	.align		4
.L_11:
        /*0008*/ 	.byte	0x04, 0x17
        /*000a*/ 	.short	(.L_13 - .L_12)
.L_12:
        /*000c*/ 	.word	0x00000000
        /*0010*/ 	.short	0x0009
        /*0012*/ 	.short	0x0044
        /*0014*/ 	.byte	0x00, 0xf0, 0x11, 0x00


	//----- nvinfo : EIATTR_KPARAM_INFO
	.align		4
.L_13:
        /*0018*/ 	.byte	0x04, 0x17
        /*001a*/ 	.short	(.L_15 - .L_14)
.L_14:
        /*001c*/ 	.word	0x00000000
        /*0020*/ 	.short	0x0008
        /*0022*/ 	.short	0x0040
        /*0024*/ 	.byte	0x00, 0xf0, 0x11, 0x00


	//----- nvinfo : EIATTR_KPARAM_INFO
	.align		4
.L_15:
        /*0028*/ 	.byte	0x04, 0x17
        /*002a*/ 	.short	(.L_17 - .L_16)
.L_16:
        /*002c*/ 	.word	0x00000000
        /*0030*/ 	.short	0x0007
        /*0032*/ 	.short	0x0038
        /*0034*/ 	.byte	0x00, 0xf4, 0x21, 0x00


	//----- nvinfo : EIATTR_KPARAM_INFO
	.align		4
.L_17:
        /*0038*/ 	.byte	0x04, 0x17
        /*003a*/ 	.short	(.L_19 - .L_18)
.L_18:
        /*003c*/ 	.word	0x00000000
        /*0040*/ 	.short	0x0006
        /*0042*/ 	.short	0x0030
        /*0044*/ 	.byte	0x00, 0xf4, 0x21, 0x00


	//----- nvinfo : EIATTR_KPARAM_INFO
	.align		4
.L_19:
        /*0048*/ 	.byte	0x04, 0x17
        /*004a*/ 	.short	(.L_21 - .L_20)
.L_20:
        /*004c*/ 	.word	0x00000000
        /*0050*/ 	.short	0x0005
        /*0052*/ 	.short	0x0028
        /*0054*/ 	.byte	0x00, 0xf4, 0x21, 0x00


	//----- nvinfo : EIATTR_KPARAM_INFO
	.align		4
.L_21:
        /*0058*/ 	.byte	0x04, 0x17
        /*005a*/ 	.short	(.L_23 - .L_22)
.L_22:
        /*005c*/ 	.word	0x00000000
        /*0060*/ 	.short	0x0004
        /*0062*/ 	.short	0x0020
        /*0064*/ 	.byte	0x00, 0xf4, 0x21, 0x00


	//----- nvinfo : EIATTR_KPARAM_INFO
	.align		4
.L_23:
        /*0068*/ 	.byte	0x04, 0x17
        /*006a*/ 	.short	(.L_25 - .L_24)
.L_24:
        /*006c*/ 	.word	0x00000000
        /*0070*/ 	.short	0x0003
        /*0072*/ 	.short	0x0018
        /*0074*/ 	.byte	0x00, 0xf4, 0x21, 0x00


	//----- nvinfo : EIATTR_KPARAM_INFO
	.align		4
.L_25:
        /*0078*/ 	.byte	0x04, 0x17
        /*007a*/ 	.short	(.L_27 - .L_26)
.L_26:
        /*007c*/ 	.word	0x00000000
        /*0080*/ 	.short	0x0002
        /*0082*/ 	.short	0x0010
        /*0084*/ 	.byte	0x00, 0xf4, 0x21, 0x00


	//----- nvinfo : EIATTR_KPARAM_INFO
	.align		4
.L_27:
        /*0088*/ 	.byte	0x04, 0x17
        /*008a*/ 	.short	(.L_29 - .L_28)
.L_28:
        /*008c*/ 	.word	0x00000000
        /*0090*/ 	.short	0x0001
        /*0092*/ 	.short	0x0008
        /*0094*/ 	.byte	0x00, 0xf4, 0x21, 0x00


	//----- nvinfo : EIATTR_KPARAM_INFO
	.align		4
.L_29:
        /*0098*/ 	.byte	0x04, 0x17
        /*009a*/ 	.short	(.L_31 - .L_30)
.L_30:
        /*009c*/ 	.word	0x00000000
        /*00a0*/ 	.short	0x0000
        /*00a2*/ 	.short	0x0000
        /*00a4*/ 	.byte	0x00, 0xf4, 0x21, 0x00


	//----- nvinfo : EIATTR_SPARSE_MMA_MASK
	.align		4
.L_31:
        /*00a8*/ 	.byte	0x03, 0x50
        /*00aa*/ 	.short	0x0000


	//----- nvinfo : EIATTR_MAXREG_COUNT
	.align		4
        /*00ac*/ 	.byte	0x03, 0x1b
        /*00ae*/ 	.short	0x00ff


	//----- nvinfo : EIATTR_COOP_GROUP_MASK_REGIDS
	.align		4
        /*00b0*/ 	.byte	0x04, 0x29
        /*00b2*/ 	.short	(.L_33 - .L_32)


	//   ....[0]....
.L_32:
        /*00b4*/ 	.word	0xffffffff


	//   ....[1]....
        /*00b8*/ 	.word	0xffffffff


	//   ....[2]....
        /*00bc*/ 	.word	0xffffffff


	//   ....[3]....
        /*00c0*/ 	.word	0xffffffff


	//   ....[4]....
        /*00c4*/ 	.word	0xffffffff


	//   ....[5]....
        /*00c8*/ 	.word	0xffffffff


	//----- nvinfo : EIATTR_COOP_GROUP_INSTR_OFFSETS
	.align		4
.L_33:
        /*00cc*/ 	.byte	0x04, 0x28
        /*00ce*/ 	.short	(.L_35 - .L_34)


	//   ....[0]....
.L_34:
        /*00d0*/ 	.word	0x000003d0


	//   ....[1]....
        /*00d4*/ 	.word	0x00000400


	//   ....[2]....
        /*00d8*/ 	.word	0x00000430


	//   ....[3]....
        /*00dc*/ 	.word	0x00000460


	//   ....[4]....
        /*00e0*/ 	.word	0x00000480


	//   ....[5]....
        /*00e4*/ 	.word	0x00000500


	//----- nvinfo : EIATTR_EXIT_INSTR_OFFSETS
	.align		4
.L_35:
        /*00e8*/ 	.byte	0x04, 0x1c
        /*00ea*/ 	.short	(.L_37 - .L_36)


	//   ....[0]....
.L_36:
        /*00ec*/ 	.word	0x000005b0


	//   ....[1]....
        /*00f0*/ 	.word	0x000005e0


	//----- nvinfo : EIATTR_REQNTID
	.align		4
.L_37:
        /*00f4*/ 	.byte	0x04, 0x10
        /*00f6*/ 	.short	(.L_39 - .L_38)
.L_38:
        /*00f8*/ 	.word	0x00000040
        /*00fc*/ 	.word	0x00000001
        /*0100*/ 	.word	0x00000001


	//----- nvinfo : EIATTR_CBANK_PARAM_SIZE
	.align		4
.L_39:
        /*0104*/ 	.byte	0x03, 0x19
        /*0106*/ 	.short	0x0048


	//----- nvinfo : EIATTR_PARAM_CBANK
	.align		4
        /*0108*/ 	.byte	0x04, 0x0a
        /*010a*/ 	.short	(.L_41 - .L_40)
	.align		4
.L_40:
        /*010c*/ 	.word	index@(.nv.constant0.triton_per_fused__native_batch_norm_legit_no_training_add_mean_relu_16)
        /*0110*/ 	.short	0x0210
        /*0112*/ 	.short	0x0048


	//----- nvinfo : EIATTR_SW_WAR
	.align		4
.L_41:
        /*0114*/ 	.byte	0x04, 0x36
        /*0116*/ 	.short	(.L_43 - .L_42)
.L_42:
        /*0118*/ 	.word	0x00000008
.L_43:


//--------------------- .nv.callgraph             --------------------------
	.section	.nv.callgraph,"",@"SHT_CUDA_CALLGRAPH"
	.align	4
	.sectionentsize	8
	.align		4
        /*0000*/ 	.word	0x00000000
	.align		4
        /*0004*/ 	.word	0xffffffff
	.align		4
        /*0008*/ 	.word	0x00000000
	.align		4
        /*000c*/ 	.word	0xfffffffe
	.align		4
        /*0010*/ 	.word	0x00000000
	.align		4
        /*0014*/ 	.word	0xfffffffd
	.align		4
        /*0018*/ 	.word	0x00000000
	.align		4
        /*001c*/ 	.word	0xfffffffc


//--------------------- .nv.constant4             --------------------------
	.section	.nv.constant4,"a",@progbits
	.align	8
	.align		8
.nv.constant4:
        /*0000*/ 	.dword	_$_str
	.align		8
        /*0008*/ 	.dword	_$_str_$_2


//--------------------- .text.triton_per_fused__native_batch_norm_legit_no_training_add_mean_relu_16 --------------------------
	.section	.text.triton_per_fused__native_batch_norm_legit_no_training_add_mean_relu_16,"ax",@progbits
	.sectionflags	@"SHF_BARRIERS=1"
	.align	128
        .global         triton_per_fused__native_batch_norm_legit_no_training_add_mean_relu_16
        .type           triton_per_fused__native_batch_norm_legit_no_training_add_mean_relu_16,@function
        .size           triton_per_fused__native_batch_norm_legit_no_training_add_mean_relu_16,(.L_x_1 - triton_per_fused__native_batch_norm_legit_no_training_add_mean_relu_16)
        .other          triton_per_fused__native_batch_norm_legit_no_training_add_mean_relu_16,@"STO_CUDA_ENTRY STV_DEFAULT"
triton_per_fused__native_batch_norm_legit_no_training_add_mean_relu_16:
.text.triton_per_fused__native_batch_norm_legit_no_training_add_mean_relu_16:
[----:B------:R-:W0:Y:S01]  /*0000*/  LDC R1, c[0x0][0x28] ;  /* 0x00000a00ff017b82 */ /* 0x000e220000000800 */
[----:B------:R-:W1:Y:S07]  /*0010*/  S2R R0, SR_CTAID.X ;  /* 0x0000000000007919 */ /* 0x000e6e0000002500 */
[----:B------:R-:W2:Y:S01]  /*0020*/  LDC.64 R16, c[0x0][0x230] ;  /* 0x00008c00ff107b82 */ /* 0x000ea20000000a00 */
[----:B------:R-:W-:Y:S01]  /*0030*/  HFMA2.MMA R6, -RZ, RZ, 0, 0 ;  /* 0x00000000ff067435 */ /* 0x000fe200000001ff */
[----:B------:R-:W-:Y:S01]  /*0040*/  ULDC.64 UR6, c[0x0][0x208] ;  /* 0x0000820000067ab9 */ /* 0x000fe20000000a00 */
[----:B------:R-:W3:Y:S05]  /*0050*/  S2R R10, SR_TID.X ;  /* 0x00000000000a7919 */ /* 0x000eea0000002100 */
[----:B------:R-:W4:Y:S08]  /*0060*/  LDC.64 R18, c[0x0][0x220] ;  /* 0x00008800ff127b82 */ /* 0x000f300000000a00 */
[----:B------:R-:W5:Y:S08]  /*0070*/  LDC.64 R14, c[0x0][0x228] ;  /* 0x00008a00ff0e7b82 */ /* 0x000f700000000a00 */
[----:B------:R-:W5:Y:S01]  /*0080*/  LDC.64 R8, c[0x0][0x238] ;  /* 0x00008e00ff087b82 */ /* 0x000f620000000a00 */
[----:B-1----:R-:W-:-:S07]  /*0090*/  SHF.R.S32.HI R3, RZ, 0x1f, R0 ;  /* 0x0000001fff037819 */ /* 0x002fce0000011400 */
[----:B------:R-:W1:Y:S01]  /*00a0*/  LDC.64 R4, c[0x0][0x240] ;  /* 0x00009000ff047b82 */ /* 0x000e620000000a00 */
[----:B------:R-:W-:Y:S02]  /*00b0*/  ISETP.GE.AND P1, PT, R0, 0x800, PT ;  /* 0x000008000000780c */ /* 0x000fe40003f26270 */
[----:B------:R-:W-:-:S04]  /*00c0*/  LEA.HI R3, R3, R0, RZ, 0x9 ;  /* 0x0000000003037211 */ /* 0x000fc800078f48ff */
[----:B------:R-:W-:-:S05]  /*00d0*/  LOP3.LUT R3, R3, 0xfffffe00, RZ, 0xc0, !PT ;  /* 0xfffffe0003037812 */ /* 0x000fca00078ec0ff */
[----:B------:R-:W-:Y:S01]  /*00e0*/  IMAD.IADD R21, R0, 0x1, -R3 ;  /* 0x0000000100157824 */ /* 0x000fe200078e0a03 */
[----:B---3--:R-:W-:Y:S01]  /*00f0*/  LOP3.LUT R11, R10, 0x3f, RZ, 0xc0, !PT ;  /* 0x0000003f0a0b7812 */ /* 0x008fe200078ec0ff */
[----:B------:R-:W3:Y:S02]  /*0100*/  LDC.64 R2, c[0x0][0x218] ;  /* 0x00008600ff027b82 */ /* 0x000ee40000000a00 */
[----:B--2---:R-:W-:-:S05]  /*0110*/  IMAD.WIDE R16, R21, 0x4, R16 ;  /* 0x0000000415107825 */ /* 0x004fca00078e0210 */
[----:B------:R2:W3:Y:S01]  /*0120*/  @!P1 LDG.E.EL R6, desc[UR6][R16.64] ;  /* 0x0000000610069981 */ /* 0x0004e2000c2e1900 */
[----:B------:R-:W-:Y:S01]  /*0130*/  IMAD R13, R0, 0x40, R11 ;  /* 0x00000040000d7824 */ /* 0x000fe200078e020b */
[----:B------:R-:W-:-:S03]  /*0140*/  MOV R12, RZ ;  /* 0x000000ff000c7202 */ /* 0x000fc60000000f00 */
[----:B----4-:R-:W-:-:S04]  /*0150*/  IMAD.WIDE R18, R13, 0x4, R18 ;  /* 0x000000040d127825 */ /* 0x010fc800078e0212 */
[C---:B-----5:R-:W-:Y:S01]  /*0160*/  IMAD.WIDE R14, R21.reuse, 0x4, R14 ;  /* 0x00000004150e7825 */ /* 0x060fe200078e020e */
[----:B--2---:R-:W-:Y:S01]  /*0170*/  CS2R R16, SRZ ;  /* 0x0000000000107805 */ /* 0x004fe2000001ff00 */
[----:B------:R-:W2:Y:S02]  /*0180*/  @!P1 LDG.E R12, desc[UR6][R18.64] ;  /* 0x00000006120c9981 */ /* 0x000ea4000c1e1900 */
[----:B0-----:R-:W-:-:S03]  /*0190*/  IMAD.WIDE R8, R21, 0x4, R8 ;  /* 0x0000000415087825 */ /* 0x001fc600078e0208 */
[----:B------:R-:W4:Y:S01]  /*01a0*/  @!P1 LDG.E.EL R16, desc[UR6][R14.64] ;  /* 0x000000060e109981 */ /* 0x000f22000c2e1900 */
[----:B-1----:R-:W-:Y:S01]  /*01b0*/  IMAD.WIDE R4, R21, 0x4, R4 ;  /* 0x0000000415047825 */ /* 0x002fe200078e0204 */
[----:B------:R-:W-:-:S06]  /*01c0*/  CS2R R20, SRZ ;  /* 0x0000000000147805 */ /* 0x000fcc000001ff00 */
[----:B------:R-:W5:Y:S04]  /*01d0*/  @!P1 LDG.E.EL R20, desc[UR6][R8.64] ;  /* 0x0000000608149981 */ /* 0x000f68000c2e1900 */
[----:B------:R0:W5:Y:S01]  /*01e0*/  @!P1 LDG.E.EL R21, desc[UR6][R4.64] ;  /* 0x0000000604159981 */ /* 0x000162000c2e1900 */
[----:B---3--:R-:W-:-:S05]  /*01f0*/  IMAD.WIDE R2, R13, 0x4, R2 ;  /* 0x000000040d027825 */ /* 0x008fca00078e0202 */
[----:B------:R-:W3:Y:S01]  /*0200*/  @!P1 LDG.E R17, desc[UR6][R2.64] ;  /* 0x0000000602119981 */ /* 0x000ee2000c1e1900 */
[----:B------:R-:W1:Y:S01]  /*0210*/  S2UR UR5, SR_CgaCtaId ;  /* 0x00000000000579c3 */ /* 0x000e620000008800 */
[----:B------:R-:W-:Y:S01]  /*0220*/  UMOV UR4, 0x400 ;  /* 0x0000040000047882 */ /* 0x000fe20000000000 */
[----:B0-----:R-:W-:Y:S01]  /*0230*/  IMAD.MOV.U32 R5, RZ, RZ, 0x3e800000 ;  /* 0x3e800000ff057424 */ /* 0x001fe200078e00ff */
[----:B-1----:R-:W-:Y:S01]  /*0240*/  UPRMT UR4, UR5, 0x654, UR4 ;  /* 0x0000065405047896 */ /* 0x002fe20008000004 */
[----:B------:R-:W-:-:S04]  /*0250*/  FADD R6, R6, 9.9999997473787516356e-06 ;  /* 0x3727c5ac06067421 */ /* 0x000fc80000000000 */
[----:B------:R-:W0:Y:S01]  /*0260*/  MUFU.SQRT R14, R6 ;  /* 0x00000006000e7308 */ /* 0x000e220000002000 */
[----:B--2---:R-:W-:Y:S02]  /*0270*/  SEL R9, R12, RZ, !P1 ;  /* 0x000000ff0c097207 */ /* 0x004fe40004800000 */
[----:B------:R-:W-:-:S03]  /*0280*/  LEA R12, R10, UR4, 0x2 ;  /* 0x000000040a0c7c11 */ /* 0x000fc6000f8e10ff */
[----:B----4-:R-:W-:Y:S01]  /*0290*/  FADD R16, R9, -R16 ;  /* 0x8000001009107221 */ /* 0x010fe20000000000 */
[C---:B0-----:R-:W-:Y:S02]  /*02a0*/  FSETP.GT.AND P0, PT, R14.reuse, 8.50705917302346158658e+37, PT ;  /* 0x7e8000000e00780b */ /* 0x041fe40003f04000 */
[----:B------:R-:W-:Y:S02]  /*02b0*/  FSETP.GEU.AND P2, PT, R14, 1.175494350822287508e-38, PT ;  /* 0x008000000e00780b */ /* 0x000fe40003f4e000 */
[----:B------:R-:W-:-:S09]  /*02c0*/  FSEL R5, R5, 1, P0 ;  /* 0x3f80000005057808 */ /* 0x000fd20000000000 */
[----:B------:R-:W-:Y:S02]  /*02d0*/  @P0 FMUL R14, R14, 0.25 ;  /* 0x3e8000000e0e0820 */ /* 0x000fe40000400000 */
[----:B------:R-:W-:Y:S01]  /*02e0*/  @!P2 FMUL R5, R5, 16777216 ;  /* 0x4b8000000505a820 */ /* 0x000fe20000400000 */
[----:B---3--:R-:W-:Y:S01]  /*02f0*/  SEL R17, R17, RZ, !P1 ;  /* 0x000000ff11117207 */ /* 0x008fe20004800000 */
[----:B------:R-:W-:Y:S01]  /*0300*/  @!P2 FMUL R14, R14, 16777216 ;  /* 0x4b8000000e0ea820 */ /* 0x000fe20000400000 */
[----:B------:R-:W-:-:S05]  /*0310*/  ISETP.GE.AND P2, PT, R10, 0x2, PT ;  /* 0x000000020a00780c */ /* 0x000fca0003f46270 */
[----:B------:R-:W0:Y:S02]  /*0320*/  MUFU.RCP R14, R14 ;  /* 0x0000000e000e7308 */ /* 0x000e240000001000 */
[----:B0-----:R-:W-:-:S04]  /*0330*/  FMUL R5, R14, R5 ;  /* 0x000000050e057220 */ /* 0x001fc80000400000 */
[----:B------:R-:W-:-:S04]  /*0340*/  FMUL R16, R16, R5 ;  /* 0x0000000510107220 */ /* 0x000fc80000400000 */
[----:B-----5:R-:W-:-:S05]  /*0350*/  FFMA R16, R16, R20, R21 ;  /* 0x0000001410107223 */ /* 0x020fca0000000015 */
[----:B------:R-:W-:-:S04]  /*0360*/  FSETP.GEU.AND P0, PT, R16, RZ, PT ;  /* 0x000000ff1000720b */ /* 0x000fc80003f0e000 */
[----:B------:R-:W-:-:S04]  /*0370*/  FSEL R16, R16, RZ, P0 ;  /* 0x000000ff10107208 */ /* 0x000fc80000000000 */
[----:B------:R-:W-:Y:S01]  /*0380*/  FSETP.GEU.AND P0, PT, R16, -R17, PT ;  /* 0x800000111000720b */ /* 0x000fe20003f0e000 */
[----:B------:R-:W-:-:S05]  /*0390*/  FADD R2, R17, R16 ;  /* 0x0000001011027221 */ /* 0x000fca0000000000 */
[----:B------:R-:W-:Y:S02]  /*03a0*/  FSEL R2, R2, RZ, P0 ;  /* 0x000000ff02027208 */ /* 0x000fe40000000000 */
[----:B------:R-:W-:Y:S02]  /*03b0*/  LOP3.LUT P0, RZ, R10, 0x1f, RZ, 0xc0, !PT ;  /* 0x0000001f0aff7812 */ /* 0x000fe4000780c0ff */
[----:B------:R-:W-:-:S05]  /*03c0*/  FSEL R3, R2, RZ, !P1 ;  /* 0x000000ff02037208 */ /* 0x000fca0004800000 */
[----:B------:R-:W0:Y:S02]  /*03d0*/  SHFL.BFLY PT, R4, R3, 0x10, 0x1f ;  /* 0x0e001f0003047f89 */ /* 0x000e2400000e0000 */
[----:B0-----:R-:W-:Y:S01]  /*03e0*/  FADD R4, R3, R4 ;  /* 0x0000000403047221 */ /* 0x001fe20000000000 */
[----:B------:R-:W-:-:S04]  /*03f0*/  SHF.R.U32.HI R3, RZ, 0x3, R10 ;  /* 0x00000003ff037819 */ /* 0x000fc8000001160a */
[----:B------:R-:W0:Y:S01]  /*0400*/  SHFL.BFLY PT, R5, R4, 0x8, 0x1f ;  /* 0x0d001f0004057f89 */ /* 0x000e2200000e0000 */
[----:B------:R-:W-:Y:S01]  /*0410*/  LOP3.LUT R3, R3, 0x4, RZ, 0xc0, !PT ;  /* 0x0000000403037812 */ /* 0x000fe200078ec0ff */
[----:B0-----:R-:W-:-:S05]  /*0420*/  FADD R5, R4, R5 ;  /* 0x0000000504057221 */ /* 0x001fca0000000000 */
[----:B------:R-:W0:Y:S02]  /*0430*/  SHFL.BFLY PT, R6, R5, 0x4, 0x1f ;  /* 0x0c801f0005067f89 */ /* 0x000e2400000e0000 */
[----:B0-----:R-:W-:Y:S01]  /*0440*/  FADD R6, R5, R6 ;  /* 0x0000000605067221 */ /* 0x001fe20000000000 */
[----:B------:R-:W-:-:S04]  /*0450*/  LOP3.LUT R5, R10, 0x1, RZ, 0xc0, !PT ;  /* 0x000000010a057812 */ /* 0x000fc800078ec0ff */
[----:B------:R-:W0:Y:S02]  /*0460*/  SHFL.BFLY PT, R9, R6, 0x2, 0x1f ;  /* 0x0c401f0006097f89 */ /* 0x000e2400000e0000 */
[----:B0-----:R-:W-:-:S05]  /*0470*/  FADD R9, R6, R9 ;  /* 0x0000000906097221 */ /* 0x001fca0000000000 */
[----:B------:R-:W0:Y:S02]  /*0480*/  SHFL.BFLY PT, R8, R9, 0x1, 0x1f ;  /* 0x0c201f0009087f89 */ /* 0x000e2400000e0000 */
[----:B0-----:R-:W-:-:S05]  /*0490*/  FADD R8, R9, R8 ;  /* 0x0000000809087221 */ /* 0x001fca0000000000 */
[----:B------:R0:W-:Y:S01]  /*04a0*/  @!P0 STS [R3+UR4], R8 ;  /* 0x0000000803008988 */ /* 0x0001e20008000804 */
[----:B------:R-:W-:Y:S01]  /*04b0*/  BAR.SYNC.DEFER_BLOCKING 0x0 ;  /* 0x0000000000007b1d */ /* 0x000fe20000010000 */
[----:B------:R-:W-:-:S04]  /*04c0*/  ISETP.NE.U32.AND P0, PT, R5, 0x1, PT ;  /* 0x000000010500780c */ /* 0x000fc80003f05070 */
[----:B------:R-:W-:-:S03]  /*04d0*/  ISETP.LT.AND P0, PT, R10, 0x2, P0 ;  /* 0x000000020a00780c */ /* 0x000fc60000701270 */
[----:B0-----:R-:W0:Y:S01]  /*04e0*/  LDC.64 R8, c[0x0][0x210] ;  /* 0x00008400ff087b82 */ /* 0x001e220000000a00 */
[----:B------:R-:W1:Y:S04]  /*04f0*/  @!P2 LDS R7, [R12] ;  /* 0x000000000c07a984 */ /* 0x000e680000000800 */
[----:B-1----:R-:W1:Y:S02]  /*0500*/  SHFL.BFLY PT, R4, R7, 0x1, 0x1f ;  /* 0x0c201f0007047f89 */ /* 0x002e6400000e0000 */
[----:B-1----:R-:W-:Y:S01]  /*0510*/  FADD R15, R7, R4 ;  /* 0x00000004070f7221 */ /* 0x002fe20000000000 */
[----:B0-----:R-:W-:Y:S01]  /*0520*/  IMAD.WIDE R6, R0, 0x4, R8 ;  /* 0x0000000400067825 */ /* 0x001fe200078e0208 */
[----:B------:R-:W0:Y:S03]  /*0530*/  LDC.64 R4, c[0x0][0x248] ;  /* 0x00009200ff047b82 */ /* 0x000e260000000a00 */
[----:B------:R1:W-:Y:S05]  /*0540*/  @P0 STS [R12], R15 ;  /* 0x0000000f0c000388 */ /* 0x0003ea0000000800 */
[----:B------:R-:W-:Y:S01]  /*0550*/  BAR.SYNC.DEFER_BLOCKING 0x0 ;  /* 0x0000000000007b1d */ /* 0x000fe20000010000 */
[----:B------:R-:W-:Y:S01]  /*0560*/  ISETP.EQ.AND P0, PT, R11, RZ, !P1 ;  /* 0x000000ff0b00720c */ /* 0x000fe20004f02270 */
[----:B0-----:R-:W-:-:S04]  /*0570*/  IMAD.WIDE R4, R13, 0x4, R4 ;  /* 0x000000040d047825 */ /* 0x001fc800078e0204 */
[----:B------:R-:W0:Y:S04]  /*0580*/  LDS R10, [UR4] ;  /* 0x00000004ff0a7984 */ /* 0x000e280008000800 */
[----:B------:R0:W-:Y:S01]  /*0590*/  @!P1 STG.E desc[UR6][R4.64], R2 ;  /* 0x0000000204009986 */ /* 0x0001e2000c101906 */
[----:B------:R-:W-:Y:S06]  /*05a0*/  BAR.SYNC.DEFER_BLOCKING 0x0 ;  /* 0x0000000000007b1d */ /* 0x000fec0000010000 */
[----:B01----:R-:W-:Y:S05]  /*05b0*/  @!P0 EXIT ;  /* 0x000000000000894d */ /* 0x003fea0003800000 */
[----:B0-----:R-:W-:-:S05]  /*05c0*/  FMUL R3, R10, 0.015625 ;  /* 0x3c8000000a037820 */ /* 0x001fca0000400000 */
[----:B------:R-:W-:Y:S01]  /*05d0*/  STG.E desc[UR6][R6.64], R3 ;  /* 0x0000000306007986 */ /* 0x000fe2000c101906 */
[----:B------:R-:W-:Y:S05]  /*05e0*/  EXIT ;  /* 0x000000000000794d */ /* 0x000fea0003800000 */
.L_x_0:
[----:B------:R-:W-:-:S00]  /*05f0*/  BRA `(.L_x_0) ;  /* 0xfffffffc00fc7947 */ /* 0x000fc0000383ffff */
[----:B------:R-:W-:-:S00]  /*0600*/  NOP ;  /* 0x0000000000007918 */ /* 0x000fc00000000000 */
[----:B------:R-:W-:-:S00]  /*0610*/  NOP ;  /* 0x0000000000007918 */ /* 0x000fc00000000000 */
[----:B------:R-:W-:-:S00]  /*0620*/  NOP ;  /* 0x0000000000007918 */ /* 0x000fc00000000000 */
[----:B------:R-:W-:-:S00]  /*0630*/  NOP ;  /* 0x0000000000007918 */ /* 0x000fc00000000000 */
[----:B------:R-:W-:-:S00]  /*0640*/  NOP ;  /* 0x0000000000007918 */ /* 0x000fc00000000000 */
[----:B------:R-:W-:-:S00]  /*0650*/  NOP ;  /* 0x0000000000007918 */ /* 0x000fc00000000000 */
[----:B------:R-:W-:-:S00]  /*0660*/  NOP ;  /* 0x0000000000007918 */ /* 0x000fc00000000000 */
[----:B------:R-:W-:-:S00]  /*0670*/  NOP ;  /* 0x0000000000007918 */ /* 0x000fc00000000000 */
.L_x_1:


//--------------------- .nv.global.init           --------------------------
	.section	.nv.global.init,"aw",@progbits
.nv.global.init:
	.type		_$_str,@object
	.size		_$_str,(_$_str_$_2 - _$_str)
_$_str:
        /*0000*/ 	.byte	0x5f, 0x5f, 0x43, 0x55, 0x44, 0x41, 0x5f, 0x46, 0x54, 0x5a, 0x00
	.type		_$_str_$_2,@object
	.size		_$_str_$_2,(.L_1 - _$_str_$_2)
_$_str_$_2:
        /*000b*/ 	.byte	0x5f, 0x5f, 0x43, 0x55, 0x44, 0x41, 0x5f, 0x50, 0x52, 0x45, 0x43, 0x5f, 0x53, 0x51, 0x52, 0x54
        /*001b*/ 	.byte	0x00
.L_1:


//--------------------- .nv.shared.triton_per_fused__native_batch_norm_legit_no_training_add_mean_relu_16 --------------------------
	.section	.nv.shared.triton_per_fused__native_batch_norm_legit_no_training_add_mean_relu_16,"aw",@nobits
	.sectionflags	@""
	.align	16
	.zero		1024


//--------------------- .nv.constant0.triton_per_fused__native_batch_norm_legit_no_training_add_mean_relu_16 --------------------------
	.section	.nv.constant0.triton_per_fused__native_batch_norm_legit_no_training_add_mean_relu_16,"a",@progbits
	.sectionflags	@""
	.align	4
.nv.constant0.triton_per_fused__native_batch_norm_legit_no_training_add_mean_relu_16:
	.zero		600
